	.headerflags	@"EF_CUDA_TEXMODE_UNIFIED EF_CUDA_64BIT_ADDRESS EF_CUDA_ACCELERATORS EF_CUDA_SM90 EF_CUDA_VIRTUAL_SM(EF_CUDA_SM90)"
	.elftype	@"ET_EXEC"


//--------------------- .nv.info                  --------------------------
	.section	.nv.info,"",@"SHT_CUDA_INFO"
	.align	4


	//----- nvinfo : EIATTR_REGCOUNT
	.align		4
        /*0000*/ 	.byte	0x04, 0x2f
        /*0002*/ 	.short	(.L_3 - .L_2)
	.align		4
.L_2:
        /*0004*/ 	.word	index@(triton_poi_fused__native_batch_norm_legit_no_training_add_relu_1)
        /*0008*/ 	.word	0x00000014


	//----- nvinfo : EIATTR_MIN_STACK_SIZE
	.align		4
.L_3:
        /*000c*/ 	.byte	0x04, 0x12
        /*000e*/ 	.short	(.L_5 - .L_4)
	.align		4
.L_4:
        /*0010*/ 	.word	index@(triton_poi_fused__native_batch_norm_legit_no_training_add_relu_1)
        /*0014*/ 	.word	0x00000000


	//----- nvinfo : EIATTR_FRAME_SIZE
	.align		4
.L_5:
        /*0018*/ 	.byte	0x04, 0x11
        /*001a*/ 	.short	(.L_7 - .L_6)
	.align		4
.L_6:
        /*001c*/ 	.word	index@(triton_poi_fused__native_batch_norm_legit_no_training_add_relu_1)
        /*0020*/ 	.word	0x00000000


	//----- nvinfo : EIATTR_MIN_STACK_SIZE
	.align		4
.L_7:
        /*0024*/ 	.byte	0x04, 0x12
        /*0026*/ 	.short	(.L_9 - .L_8)
	.align		4
.L_8:
        /*0028*/ 	.word	index@(triton_poi_fused__native_batch_norm_legit_no_training_add_relu_1)
        /*002c*/ 	.word	0x00000000
.L_9:


//--------------------- .nv.info.triton_poi_fused__native_batch_norm_legit_no_training_add_relu_1 --------------------------
	.section	.nv.info.triton_poi_fused__native_batch_norm_legit_no_training_add_relu_1,"",@"SHT_CUDA_INFO"
	.sectionflags	@""
	.align	4


	//----- nvinfo : EIATTR_CUDA_API_VERSION
	.align		4
        /*0000*/ 	.byte	0x04, 0x37
        /*0002*/ 	.short	(.L_11 - .L_10)
.L_10:
        /*0004*/ 	.word	0x0000007c


	//----- nvinfo : EIATTR_KPARAM_INFO
	.align		4
.L_11:
        /*0008*/ 	.byte	0x04, 0x17
        /*000a*/ 	.short	(.L_13 - .L_12)
.L_12:
        /*000c*/ 	.word	0x00000000
        /*0010*/ 	.short	0x0007
        /*0012*/ 	.short	0x0038
        /*0014*/ 	.byte	0x00, 0xf0, 0x11, 0x00


	//----- nvinfo : EIATTR_KPARAM_INFO
	.align		4
.L_13:
        /*0018*/ 	.byte	0x04, 0x17
        /*001a*/ 	.short	(.L_15 - .L_14)
.L_14:
        /*001c*/ 	.word	0x00000000
        /*0020*/ 	.short	0x0006
        /*0022*/ 	.short	0x0030
        /*0024*/ 	.byte	0x00, 0xf4, 0x21, 0x00


	//----- nvinfo : EIATTR_KPARAM_INFO
	.align		4
.L_15:
        /*0028*/ 	.byte	0x04, 0x17
        /*002a*/ 	.short	(.L_17 - .L_16)
.L_16:
        /*002c*/ 	.word	0x00000000
        /*0030*/ 	.short	0x0005
        /*0032*/ 	.short	0x0028
        /*0034*/ 	.byte	0x00, 0xf4, 0x21, 0x00


	//----- nvinfo : EIATTR_KPARAM_INFO
	.align		4
.L_17:
        /*0038*/ 	.byte	0x04, 0x17
        /*003a*/ 	.short	(.L_19 - .L_18)
.L_18:
        /*003c*/ 	.word	0x00000000
        /*0040*/ 	.short	0x0004
        /*0042*/ 	.short	0x0020
        /*0044*/ 	.byte	0x00, 0xf4, 0x21, 0x00


	//----- nvinfo : EIATTR_KPARAM_INFO
	.align		4
.L_19:
        /*0048*/ 	.byte	0x04, 0x17
        /*004a*/ 	.short	(.L_21 - .L_20)
.L_20:
        /*004c*/ 	.word	0x00000000
        /*0050*/ 	.short	0x0003
        /*0052*/ 	.short	0x0018
        /*0054*/ 	.byte	0x00, 0xf4, 0x21, 0x00


	//----- nvinfo : EIATTR_KPARAM_INFO
	.align		4
.L_21:
        /*0058*/ 	.byte	0x04, 0x17
        /*005a*/ 	.short	(.L_23 - .L_22)
.L_22:
        /*005c*/ 	.word	0x00000000
        /*0060*/ 	.short	0x0002
        /*0062*/ 	.short	0x0010
        /*0064*/ 	.byte	0x00, 0xf4, 0x21, 0x00


	//----- nvinfo : EIATTR_KPARAM_INFO
	.align		4
.L_23:
        /*0068*/ 	.byte	0x04, 0x17
        /*006a*/ 	.short	(.L_25 - .L_24)
.L_24:
        /*006c*/ 	.word	0x00000000
        /*0070*/ 	.short	0x0001
        /*0072*/ 	.short	0x0008
        /*0074*/ 	.byte	0x00, 0xf4, 0x21, 0x00


	//----- nvinfo : EIATTR_KPARAM_INFO
	.align		4
.L_25:
        /*0078*/ 	.byte	0x04, 0x17
        /*007a*/ 	.short	(.L_27 - .L_26)
.L_26:
        /*007c*/ 	.word	0x00000000
        /*0080*/ 	.short	0x0000
        /*0082*/ 	.short	0x0000
        /*0084*/ 	.byte	0x00, 0xf4, 0x21, 0x00


	//----- nvinfo : EIATTR_SPARSE_MMA_MASK
	.align		4
.L_27:
        /*0088*/ 	.byte	0x03, 0x50
        /*008a*/ 	.short	0x0000


	//----- nvinfo : EIATTR_MAXREG_COUNT
	.align		4
        /*008c*/ 	.byte	0x03, 0x1b
        /*008e*/ 	.short	0x00ff


	//----- nvinfo : EIATTR_EXIT_INSTR_OFFSETS
	.align		4
        /*0090*/ 	.byte	0x04, 0x1c
        /*0092*/ 	.short	(.L_29 - .L_28)


	//   ....[0]....
.L_28:
        /*0094*/ 	.word	0x00000370


	//   ....[1]....
        /*0098*/ 	.word	0x00000390


	//----- nvinfo : EIATTR_REQNTID
	.align		4
.L_29:
        /*009c*/ 	.byte	0x04, 0x10
        /*009e*/ 	.short	(.L_31 - .L_30)
.L_30:
        /*00a0*/ 	.word	0x00000080
        /*00a4*/ 	.word	0x00000001
        /*00a8*/ 	.word	0x00000001


	//----- nvinfo : EIATTR_CBANK_PARAM_SIZE
	.align		4
.L_31:
        /*00ac*/ 	.byte	0x03, 0x19
        /*00ae*/ 	.short	0x003c


	//----- nvinfo : EIATTR_PARAM_CBANK
	.align		4
        /*00b0*/ 	.byte	0x04, 0x0a
        /*00b2*/ 	.short	(.L_33 - .L_32)
	.align		4
.L_32:
        /*00b4*/ 	.word	index@(.nv.constant0.triton_poi_fused__native_batch_norm_legit_no_training_add_relu_1)
        /*00b8*/ 	.short	0x0210
        /*00ba*/ 	.short	0x003c


	//----- nvinfo : EIATTR_SW_WAR
	.align		4
.L_33:
        /*00bc*/ 	.byte	0x04, 0x36
        /*00be*/ 	.short	(.L_35 - .L_34)
.L_34:
        /*00c0*/ 	.word	0x00000008
.L_35:


//--------------------- .nv.callgraph             --------------------------
	.section	.nv.callgraph,"",@"SHT_CUDA_CALLGRAPH"
	.align	4
	.sectionentsize	8
	.align		4
        /*0000*/ 	.word	0x00000000
	.align		4
        /*0004*/ 	.word	0xffffffff
	.align		4
        /*0008*/ 	.word	0x00000000
	.align		4
        /*000c*/ 	.word	0xfffffffe
	.align		4
        /*0010*/ 	.word	0x00000000
	.align		4
        /*0014*/ 	.word	0xfffffffd
	.align		4
        /*0018*/ 	.word	0x00000000
	.align		4
        /*001c*/ 	.word	0xfffffffc


//--------------------- .nv.constant4             --------------------------
	.section	.nv.constant4,"a",@progbits
	.align	8
	.align		8
.nv.constant4:
        /*0000*/ 	.dword	_$_str
	.align		8
        /*0008*/ 	.dword	_$_str_$_2


//--------------------- .text.triton_poi_fused__native_batch_norm_legit_no_training_add_relu_1 --------------------------
	.section	.text.triton_poi_fused__native_batch_norm_legit_no_training_add_relu_1,"ax",@progbits
	.align	128
        .global         triton_poi_fused__native_batch_norm_legit_no_training_add_relu_1
        .type           triton_poi_fused__native_batch_norm_legit_no_training_add_relu_1,@function
        .size           triton_poi_fused__native_batch_norm_legit_no_training_add_relu_1,(.L_x_1 - triton_poi_fused__native_batch_norm_legit_no_training_add_relu_1)
        .other          triton_poi_fused__native_batch_norm_legit_no_training_add_relu_1,@"STO_CUDA_ENTRY STV_DEFAULT"
triton_poi_fused__native_batch_norm_legit_no_training_add_relu_1:
.text.triton_poi_fused__native_batch_norm_legit_no_training_add_relu_1:
[----:B------:R-:W0:Y:S01]  /*0000*/  LDC R1, c[0x0][0x28] ;  /* 0x00000a00ff017b82 */ /* 0x000e220000000800 */
[----:B------:R-:W1:Y:S07]  /*0010*/  S2R R0, SR_TID.X ;  /* 0x0000000000007919 */ /* 0x000e6e0000002100 */
[----:B------:R-:W2:Y:S01]  /*0020*/  LDC.64 R12, c[0x0][0x220] ;  /* 0x00008800ff0c7b82 */ /* 0x000ea20000000a00 */
[----:B------:R-:W-:Y:S01]  /*0030*/  CS2R R4, SRZ ;  /* 0x0000000000047805 */ /* 0x000fe2000001ff00 */
[----:B------:R-:W-:Y:S01]  /*0040*/  ULDC.64 UR4, c[0x0][0x208] ;  /* 0x0000820000047ab9 */ /* 0x000fe20000000a00 */
[----:B------:R-:W3:Y:S05]  /*0050*/  S2R R3, SR_CTAID.X ;  /* 0x0000000000037919 */ /* 0x000eea0000002500 */
[----:B------:R-:W4:Y:S08]  /*0060*/  LDC.64 R8, c[0x0][0x210] ;  /* 0x00008400ff087b82 */ /* 0x000f300000000a00 */
[----:B------:R-:W5:Y:S08]  /*0070*/  LDC.64 R10, c[0x0][0x218] ;  /* 0x00008600ff0a7b82 */ /* 0x000f700000000a00 */
[----:B------:R-:W5:Y:S01]  /*0080*/  LDC.64 R14, c[0x0][0x228] ;  /* 0x00008a00ff0e7b82 */ /* 0x000f620000000a00 */
[----:B-1----:R-:W-:-:S07]  /*0090*/  LOP3.LUT R0, R0, 0x7f, RZ, 0xc0, !PT ;  /* 0x0000007f00007812 */ /* 0x002fce00078ec0ff */
[----:B------:R-:W1:Y:S01]  /*00a0*/  LDC.64 R16, c[0x0][0x230] ;  /* 0x00008c00ff107b82 */ /* 0x000e620000000a00 */
[----:B---3--:R-:W-:Y:S02]  /*00b0*/  SHF.R.S32.HI R2, RZ, 0x18, R3 ;  /* 0x00000018ff027819 */ /* 0x008fe40000011403 */
[----:B------:R-:W-:Y:S02]  /*00c0*/  LEA R0, R3, R0, 0x7 ;  /* 0x0000000003007211 */ /* 0x000fe400078e38ff */
[----:B------:R-:W-:Y:S02]  /*00d0*/  SGXT R3, R2, 0x1 ;  /* 0x000000010203781a */ /* 0x000fe40000000200 */
[----:B------:R-:W-:Y:S02]  /*00e0*/  ISETP.GE.AND P0, PT, R0, 0x100, PT ;  /* 0x000001000000780c */ /* 0x000fe40003f06270 */
[----:B------:R-:W-:-:S04]  /*00f0*/  LEA.HI R3, R3, R0, RZ, 0x4 ;  /* 0x0000000003037211 */ /* 0x000fc800078f20ff */
[----:B------:R-:W-:-:S04]  /*0100*/  SHF.R.S32.HI R3, RZ, 0x4, R3 ;  /* 0x00000004ff037819 */ /* 0x000fc80000011403 */
[----:B------:R-:W-:-:S04]  /*0110*/  LEA.HI R2, R3, R3, RZ, 0x2 ;  /* 0x0000000303027211 */ /* 0x000fc800078f10ff */
[----:B------:R-:W-:-:S04]  /*0120*/  LOP3.LUT R2, R2, 0xfffffffc, RZ, 0xc0, !PT ;  /* 0xfffffffc02027812 */ /* 0x000fc800078ec0ff */
[----:B------:R-:W-:Y:S01]  /*0130*/  IADD3 R7, R3, -R2, RZ ;  /* 0x8000000203077210 */ /* 0x000fe20007ffe0ff */
[----:B------:R-:W-:Y:S01]  /*0140*/  IMAD.MOV.U32 R6, RZ, RZ, RZ ;  /* 0x000000ffff067224 */ /* 0x000fe200078e00ff */
[----:B------:R-:W3:Y:S03]  /*0150*/  LDC.64 R2, c[0x0][0x238] ;  /* 0x00008e00ff027b82 */ /* 0x000ee60000000a00 */
[----:B--2---:R-:W-:-:S05]  /*0160*/  IMAD.WIDE R12, R7, 0x4, R12 ;  /* 0x00000004070c7825 */ /* 0x004fca00078e020c */
[----:B------:R2:W3:Y:S01]  /*0170*/  @!P0 LDG.E.EL R4, desc[UR4][R12.64] ;  /* 0x000000040c048981 */ /* 0x0004e2000c2e1900 */
[----:B----4-:R-:W-:-:S04]  /*0180*/  IMAD.WIDE R8, R0, 0x4, R8 ;  /* 0x0000000400087825 */ /* 0x010fc800078e0208 */
[C---:B-----5:R-:W-:Y:S01]  /*0190*/  IMAD.WIDE R10, R7.reuse, 0x4, R10 ;  /* 0x00000004070a7825 */ /* 0x060fe200078e020a */
[----:B------:R4:W5:Y:S03]  /*01a0*/  @!P0 LDG.E R5, desc[UR4][R8.64] ;  /* 0x0000000408058981 */ /* 0x000966000c1e1900 */
[C---:B0-2---:R-:W-:Y:S01]  /*01b0*/  IMAD.WIDE R12, R7.reuse, 0x4, R14 ;  /* 0x00000004070c7825 */ /* 0x045fe200078e020e */
[----:B------:R-:W5:Y:S03]  /*01c0*/  @!P0 LDG.E.EL R6, desc[UR4][R10.64] ;  /* 0x000000040a068981 */ /* 0x000f66000c2e1900 */
[----:B-1----:R-:W-:Y:S01]  /*01d0*/  IMAD.WIDE R14, R7, 0x4, R16 ;  /* 0x00000004070e7825 */ /* 0x002fe200078e0210 */
[----:B------:R-:W-:Y:S01]  /*01e0*/  HFMA2.MMA R7, -RZ, RZ, 0, 0 ;  /* 0x00000000ff077435 */ /* 0x000fe200000001ff */
[----:B------:R-:W-:-:S06]  /*01f0*/  CS2R R16, SRZ ;  /* 0x0000000000107805 */ /* 0x000fcc000001ff00 */
[----:B------:R-:W2:Y:S04]  /*0200*/  @!P0 LDG.E.EL R16, desc[UR4][R14.64] ;  /* 0x000000040e108981 */ /* 0x000ea8000c2e1900 */
[----:B------:R-:W2:Y:S01]  /*0210*/  @!P0 LDG.E.EL R7, desc[UR4][R12.64] ;  /* 0x000000040c078981 */ /* 0x000ea2000c2e1900 */
[----:B---3--:R-:W-:-:S05]  /*0220*/  IMAD.WIDE R2, R0, 0x4, R2 ;  /* 0x0000000400027825 */ /* 0x008fca00078e0202 */
[----:B------:R0:W3:Y:S01]  /*0230*/  @!P0 LDG.E R17, desc[UR4][R2.64] ;  /* 0x0000000402118981 */ /* 0x0000e2000c1e1900 */
[----:B----4-:R-:W-:Y:S01]  /*0240*/  IMAD.MOV.U32 R9, RZ, RZ, 0x3e800000 ;  /* 0x3e800000ff097424 */ /* 0x010fe200078e00ff */
[----:B0-----:R-:W0:Y:S02]  /*0250*/  LDC.64 R2, c[0x0][0x240] ;  /* 0x00009000ff027b82 */ /* 0x001e240000000a00 */
[----:B0-----:R-:W-:-:S04]  /*0260*/  IMAD.WIDE R2, R0, 0x4, R2 ;  /* 0x0000000400027825 */ /* 0x001fc800078e0202 */
[----:B------:R-:W-:-:S04]  /*0270*/  FADD R4, R4, 9.9999997473787516356e-06 ;  /* 0x3727c5ac04047421 */ /* 0x000fc80000000000 */
[----:B------:R-:W0:Y:S02]  /*0280*/  MUFU.SQRT R8, R4 ;  /* 0x0000000400087308 */ /* 0x000e240000002000 */
[C---:B0-----:R-:W-:Y:S02]  /*0290*/  FSETP.GT.AND P1, PT, R8.reuse, 8.50705917302346158658e+37, PT ;  /* 0x7e8000000800780b */ /* 0x041fe40003f24000 */
[----:B------:R-:W-:-:S11]  /*02a0*/  FSETP.GEU.AND P2, PT, R8, 1.175494350822287508e-38, PT ;  /* 0x008000000800780b */ /* 0x000fd60003f4e000 */
[----:B------:R-:W-:-:S04]  /*02b0*/  @P1 FMUL R8, R8, 0.25 ;  /* 0x3e80000008081820 */ /* 0x000fc80000400000 */
[----:B------:R-:W-:-:S06]  /*02c0*/  @!P2 FMUL R8, R8, 16777216 ;  /* 0x4b8000000808a820 */ /* 0x000fcc0000400000 */
[----:B------:R-:W0:Y:S01]  /*02d0*/  MUFU.RCP R8, R8 ;  /* 0x0000000800087308 */ /* 0x000e220000001000 */
[----:B------:R-:W-:Y:S01]  /*02e0*/  FSEL R9, R9, 1, P1 ;  /* 0x3f80000009097808 */ /* 0x000fe20000800000 */
[----:B-----5:R-:W-:-:S04]  /*02f0*/  FADD R5, -R6, R5 ;  /* 0x0000000506057221 */ /* 0x020fc80000000100 */
[----:B------:R-:W-:-:S04]  /*0300*/  @!P2 FMUL R9, R9, 16777216 ;  /* 0x4b8000000909a820 */ /* 0x000fc80000400000 */
[----:B0-----:R-:W-:-:S04]  /*0310*/  FMUL R4, R8, R9 ;  /* 0x0000000908047220 */ /* 0x001fc80000400000 */
[----:B------:R-:W-:-:S04]  /*0320*/  FMUL R5, R5, R4 ;  /* 0x0000000405057220 */ /* 0x000fc80000400000 */
[----:B--2---:R-:W-:-:S05]  /*0330*/  FFMA R5, R5, R7, R16 ;  /* 0x0000000705057223 */ /* 0x004fca0000000010 */
[----:B------:R-:W-:-:S04]  /*0340*/  FSETP.GEU.AND P1, PT, R5, RZ, PT ;  /* 0x000000ff0500720b */ /* 0x000fc80003f2e000 */
[----:B------:R-:W-:-:S05]  /*0350*/  FSEL R4, R5, RZ, P1 ;  /* 0x000000ff05047208 */ /* 0x000fca0000800000 */
[----:B---3--:R-:W-:Y:S01]  /*0360*/  FADD R17, R4, R17 ;  /* 0x0000001104117221 */ /* 0x008fe20000000000 */
[----:B------:R-:W-:Y:S06]  /*0370*/  @P0 EXIT ;  /* 0x000000000000094d */ /* 0x000fec0003800000 */
[----:B------:R-:W-:Y:S01]  /*0380*/  STG.E desc[UR4][R2.64], R17 ;  /* 0x0000001102007986 */ /* 0x000fe2000c101904 */
[----:B------:R-:W-:Y:S05]  /*0390*/  EXIT ;  /* 0x000000000000794d */ /* 0x000fea0003800000 */
.L_x_0:
[----:B------:R-:W-:-:S00]  /*03a0*/  BRA `(.L_x_0) ;  /* 0xfffffffc00fc7947 */ /* 0x000fc0000383ffff */
[----:B------:R-:W-:-:S00]  /*03b0*/  NOP ;  /* 0x0000000000007918 */ /* 0x000fc00000000000 */
        /* <DEDUP_REMOVED lines=12> */
.L_x_1:


//--------------------- .nv.global.init           --------------------------
	.section	.nv.global.init,"aw",@progbits
.nv.global.init:
	.type		_$_str,@object
	.size		_$_str,(_$_str_$_2 - _$_str)
_$_str:
        /*0000*/ 	.byte	0x5f, 0x5f, 0x43, 0x55, 0x44, 0x41, 0x5f, 0x46, 0x54, 0x5a, 0x00
	.type		_$_str_$_2,@object
	.size		_$_str_$_2,(.L_1 - _$_str_$_2)
_$_str_$_2:
        /*000b*/ 	.byte	0x5f, 0x5f, 0x43, 0x55, 0x44, 0x41, 0x5f, 0x50, 0x52, 0x45, 0x43, 0x5f, 0x53, 0x51, 0x52, 0x54
        /*001b*/ 	.byte	0x00
.L_1:


//--------------------- .nv.constant0.triton_poi_fused__native_batch_norm_legit_no_training_add_relu_1 --------------------------
	.section	.nv.constant0.triton_poi_fused__native_batch_norm_legit_no_training_add_relu_1,"a",@progbits
	.sectionflags	@""
	.align	4
.nv.constant0.triton_poi_fused__native_batch_norm_legit_no_training_add_relu_1:
	.zero		588
